//
// Generated by NVIDIA NVVM Compiler
//
// Compiler Build ID: CL-36424714
// Cuda compilation tools, release 13.0, V13.0.88
// Based on NVVM 20.0.0
//

.version 9.0
.target sm_100
.address_size 64

	// .globl	_Z22parallel_linear_searchPiiiPb

.visible .entry _Z22parallel_linear_searchPiiiPb(
	.param .u64 .ptr .align 1 _Z22parallel_linear_searchPiiiPb_param_0,
	.param .u32 _Z22parallel_linear_searchPiiiPb_param_1,
	.param .u32 _Z22parallel_linear_searchPiiiPb_param_2,
	.param .u64 .ptr .align 1 _Z22parallel_linear_searchPiiiPb_param_3
)
{
	.reg .pred 	%p<3>;
	.reg .b16 	%rs<2>;
	.reg .b32 	%r<8>;
	.reg .b64 	%rd<7>;

	ld.param.u64 	%rd1, [_Z22parallel_linear_searchPiiiPb_param_0];
	ld.param.u32 	%r3, [_Z22parallel_linear_searchPiiiPb_param_1];
	ld.param.u32 	%r2, [_Z22parallel_linear_searchPiiiPb_param_2];
	ld.param.u64 	%rd2, [_Z22parallel_linear_searchPiiiPb_param_3];
	mov.u32 	%r4, %tid.x;
	mov.u32 	%r5, %ctaid.x;
	mov.u32 	%r6, %ntid.x;
	mad.lo.s32 	%r1, %r5, %r6, %r4;
	setp.ge.s32 	%p1, %r1, %r3;
	@%p1 bra 	$L__BB0_3;
	cvta.to.global.u64 	%rd3, %rd1;
	mul.wide.s32 	%rd4, %r1, 4;
	add.s64 	%rd5, %rd3, %rd4;
	ld.global.u32 	%r7, [%rd5];
	setp.ne.s32 	%p2, %r7, %r2;
	@%p2 bra 	$L__BB0_3;
	cvta.to.global.u64 	%rd6, %rd2;
	mov.b16 	%rs1, 1;
	st.global.u8 	[%rd6], %rs1;
$L__BB0_3:
	ret;

}


// ===== COMPILED SASS (sm_100) =====

	.target	sm_100

	.elftype	@"ET_EXEC"


//--------------------- .note.nv.tkinfo           --------------------------
	.section	.note.nv.tkinfo,"",@"SHT_NOTE"
	.sectionflags	@"SHF_NOTE_NV_TKINFO"
	.tkinfo
        /*0018*/ 	.word	0x00000002
        /*0030*/ 	.string	""
        /*0030*/ 	.string	"ptxas"
        /*0030*/ 	.string	"Cuda compilation tools, release 13.0, V13.0.88"
        /*0030*/ 	.string	"Build cuda_13.0.r13.0/compiler.36424714_0"
        /*0030*/ 	.string	"-arch sm_100 -m 64 "



//--------------------- .note.nv.cuinfo           --------------------------
	.section	.note.nv.cuinfo,"",@"SHT_NOTE"
	.sectionflags	@"SHF_NOTE_NV_CUINFO"
        /*0018*/ 	.short	0x0002
        /*001a*/ 	.short	0x0064
        /*001c*/ 	.short	0x0082
	.zero		2


//--------------------- .nv.info                  --------------------------
	.section	.nv.info,"",@"SHT_CUDA_INFO"
	.align	4


	//----- nvinfo : EIATTR_REGCOUNT
	.align		4
        /*0000*/ 	.byte	0x04, 0x2f
        /*0002*/ 	.short	(.L_1 - .L_0)
	.align		4
.L_0:
        /*0004*/ 	.word	index@(_Z22parallel_linear_searchPiiiPb)
        /*0008*/ 	.word	0x00000008


	//----- nvinfo : EIATTR_FRAME_SIZE
	.align		4
.L_1:
        /*000c*/ 	.byte	0x04, 0x11
        /*000e*/ 	.short	(.L_3 - .L_2)
	.align		4
.L_2:
        /*0010*/ 	.word	index@(_Z22parallel_linear_searchPiiiPb)
        /*0014*/ 	.word	0x00000000


	//----- nvinfo : EIATTR_MIN_STACK_SIZE
	.align		4
.L_3:
        /*0018*/ 	.byte	0x04, 0x12
        /*001a*/ 	.short	(.L_5 - .L_4)
	.align		4
.L_4:
        /*001c*/ 	.word	index@(_Z22parallel_linear_searchPiiiPb)
        /*0020*/ 	.word	0x00000000
.L_5:


//--------------------- .nv.compat                --------------------------
	.section	.nv.compat,"",@"SHT_CUDA_COMPAT_INFO"
	.align	4
        /*0000*/ 	.byte	0x02, 0x09, 0x00, 0x00, 0x02, 0x02, 0x01, 0x00, 0x02, 0x05, 0x05, 0x00, 0x03, 0x07, 0x01, 0x01
        /*0010*/ 	.byte	0x02, 0x03, 0x00, 0x00, 0x02, 0x06, 0x01, 0x00, 0x04, 0x0b, 0x08, 0x00, 0x09, 0x00, 0x00, 0x00
        /*0020*/ 	.byte	0x00, 0x00, 0x00, 0x00


//--------------------- .nv.info._Z22parallel_linear_searchPiiiPb --------------------------
	.section	.nv.info._Z22parallel_linear_searchPiiiPb,"",@"SHT_CUDA_INFO"
	.sectionflags	@""
	.align	4


	//----- nvinfo : EIATTR_CUDA_API_VERSION
	.align		4
        /*0000*/ 	.byte	0x04, 0x37
        /*0002*/ 	.short	(.L_7 - .L_6)
.L_6:
        /*0004*/ 	.word	0x00000082


	//----- nvinfo : EIATTR_KPARAM_INFO
	.align		4
.L_7:
        /*0008*/ 	.byte	0x04, 0x17
        /*000a*/ 	.short	(.L_9 - .L_8)
.L_8:
        /*000c*/ 	.word	0x00000000
        /*0010*/ 	.short	0x0003
        /*0012*/ 	.short	0x0010
        /*0014*/ 	.byte	0x00, 0xf5, 0x21, 0x00


	//----- nvinfo : EIATTR_KPARAM_INFO
	.align		4
.L_9:
        /*0018*/ 	.byte	0x04, 0x17
        /*001a*/ 	.short	(.L_11 - .L_10)
.L_10:
        /*001c*/ 	.word	0x00000000
        /*0020*/ 	.short	0x0002
        /*0022*/ 	.short	0x000c
        /*0024*/ 	.byte	0x00, 0xf0, 0x11, 0x00


	//----- nvinfo : EIATTR_KPARAM_INFO
	.align		4
.L_11:
        /*0028*/ 	.byte	0x04, 0x17
        /*002a*/ 	.short	(.L_13 - .L_12)
.L_12:
        /*002c*/ 	.word	0x00000000
        /*0030*/ 	.short	0x0001
        /*0032*/ 	.short	0x0008
        /*0034*/ 	.byte	0x00, 0xf0, 0x11, 0x00


	//----- nvinfo : EIATTR_KPARAM_INFO
	.align		4
.L_13:
        /*0038*/ 	.byte	0x04, 0x17
        /*003a*/ 	.short	(.L_15 - .L_14)
.L_14:
        /*003c*/ 	.word	0x00000000
        /*0040*/ 	.short	0x0000
        /*0042*/ 	.short	0x0000
        /*0044*/ 	.byte	0x00, 0xf5, 0x21, 0x00


	//----- nvinfo : EIATTR_SPARSE_MMA_MASK
	.align		4
.L_15:
        /*0048*/ 	.byte	0x03, 0x50
        /*004a*/ 	.short	0x0000


	//----- nvinfo : EIATTR_MAXREG_COUNT
	.align		4
        /*004c*/ 	.byte	0x03, 0x1b
        /*004e*/ 	.short	0x00ff


	//----- nvinfo : EIATTR_MERCURY_ISA_VERSION
	.align		4
        /*0050*/ 	.byte	0x03, 0x5f
        /*0052*/ 	.short	0x0101


	//----- nvinfo : EIATTR_VRC_CTA_INIT_COUNT
	.align		4
        /*0054*/ 	.byte	0x02, 0x4a
	.zero		1
	.zero		1


	//----- nvinfo : EIATTR_EXIT_INSTR_OFFSETS
	.align		4
        /*0058*/ 	.byte	0x04, 0x1c
        /*005a*/ 	.short	(.L_17 - .L_16)


	//   ....[0]....
.L_16:
        /*005c*/ 	.word	0x00000070


	//   ....[1]....
        /*0060*/ 	.word	0x000000e0


	//   ....[2]....
        /*0064*/ 	.word	0x00000120


	//----- nvinfo : EIATTR_CBANK_PARAM_SIZE
	.align		4
.L_17:
        /*0068*/ 	.byte	0x03, 0x19
        /*006a*/ 	.short	0x0018


	//----- nvinfo : EIATTR_PARAM_CBANK
	.align		4
        /*006c*/ 	.byte	0x04, 0x0a
        /*006e*/ 	.short	(.L_19 - .L_18)
	.align		4
.L_18:
        /*0070*/ 	.word	index@(.nv.constant0._Z22parallel_linear_searchPiiiPb)
        /*0074*/ 	.short	0x0380
        /*0076*/ 	.short	0x0018


	//----- nvinfo : EIATTR_SW_WAR
	.align		4
.L_19:
        /*0078*/ 	.byte	0x04, 0x36
        /*007a*/ 	.short	(.L_21 - .L_20)
.L_20:
        /*007c*/ 	.word	0x00000008
.L_21:


//--------------------- .nv.callgraph             --------------------------
	.section	.nv.callgraph,"",@"SHT_CUDA_CALLGRAPH"
	.align	4
	.sectionentsize	8
	.align		4
        /*0000*/ 	.word	0x00000000
	.align		4
        /*0004*/ 	.word	0xffffffff
	.align		4
        /*0008*/ 	.word	0x00000000
	.align		4
        /*000c*/ 	.word	0xfffffffe
	.align		4
        /*0010*/ 	.word	0x00000000
	.align		4
        /*0014*/ 	.word	0xfffffffd
	.align		4
        /*0018*/ 	.word	0x00000000
	.align		4
        /*001c*/ 	.word	0xfffffffc


//--------------------- .text._Z22parallel_linear_searchPiiiPb --------------------------
	.section	.text._Z22parallel_linear_searchPiiiPb,"ax",@progbits
	.align	128
        .global         _Z22parallel_linear_searchPiiiPb
        .type           _Z22parallel_linear_searchPiiiPb,@function
        .size           _Z22parallel_linear_searchPiiiPb,(.L_x_1 - _Z22parallel_linear_searchPiiiPb)
        .other          _Z22parallel_linear_searchPiiiPb,@"STO_CUDA_ENTRY STV_DEFAULT"
_Z22parallel_linear_searchPiiiPb:
.text._Z22parallel_linear_searchPiiiPb:
[----:B------:R-:W-:Y:S01]  /*0000*/  LDC R1, c[0x0][0x37c] ;  /* 0x0000df00ff017b82 */ /* 0x000fe20000000800 */
[----:B------:R-:W0:Y:S07]  /*0010*/  S2R R5, SR_TID.X ;  /* 0x0000000000057919 */ /* 0x000e2e0000002100 */
[----:B------:R-:W0:Y:S01]  /*0020*/  S2UR UR4, SR_CTAID.X ;  /* 0x00000000000479c3 */ /* 0x000e220000002500 */
[----:B------:R-:W1:Y:S07]  /*0030*/  LDCU UR5, c[0x0][0x388] ;  /* 0x00007100ff0577ac */ /* 0x000e6e0008000800 */
[----:B------:R-:W0:Y:S02]  /*0040*/  LDC R0, c[0x0][0x360] ;  /* 0x0000d800ff007b82 */ /* 0x000e240000000800 */
[----:B0-----:R-:W-:-:S05]  /*0050*/  IMAD R5, R0, UR4, R5 ;  /* 0x0000000400057c24 */ /* 0x001fca000f8e0205 */
[----:B-1----:R-:W-:-:S13]  /*0060*/  ISETP.GE.AND P0, PT, R5, UR5, PT ;  /* 0x0000000505007c0c */ /* 0x002fda000bf06270 */
[----:B------:R-:W-:Y:S05]  /*0070*/  @P0 EXIT ;  /* 0x000000000000094d */ /* 0x000fea0003800000 */
[----:B------:R-:W0:Y:S01]  /*0080*/  LDC.64 R2, c[0x0][0x380] ;  /* 0x0000e000ff027b82 */ /* 0x000e220000000a00 */
[----:B------:R-:W1:Y:S01]  /*0090*/  LDCU.64 UR4, c[0x0][0x358] ;  /* 0x00006b00ff0477ac */ /* 0x000e620008000a00 */
[----:B------:R-:W2:Y:S01]  /*00a0*/  LDCU UR6, c[0x0][0x38c] ;  /* 0x00007180ff0677ac */ /* 0x000ea20008000800 */
[----:B0-----:R-:W-:-:S06]  /*00b0*/  IMAD.WIDE R2, R5, 0x4, R2 ;  /* 0x0000000405027825 */ /* 0x001fcc00078e0202 */
[----:B-1----:R-:W2:Y:S02]  /*00c0*/  LDG.E R2, desc[UR4][R2.64] ;  /* 0x0000000402027981 */ /* 0x002ea4000c1e1900 */
[----:B--2---:R-:W-:-:S13]  /*00d0*/  ISETP.NE.AND P0, PT, R2, UR6, PT ;  /* 0x0000000602007c0c */ /* 0x004fda000bf05270 */
[----:B------:R-:W-:Y:S05]  /*00e0*/  @P0 EXIT ;  /* 0x000000000000094d */ /* 0x000fea0003800000 */
[----:B------:R-:W0:Y:S01]  /*00f0*/  LDC.64 R2, c[0x0][0x390] ;  /* 0x0000e400ff027b82 */ /* 0x000e220000000a00 */
[----:B------:R-:W-:-:S05]  /*0100*/  HFMA2 R0, -RZ, RZ, 0, 5.9604644775390625e-08 ;  /* 0x00000001ff007431 */ /* 0x000fca00000001ff */
[----:B0-----:R-:W-:Y:S01]  /*0110*/  STG.E.U8 desc[UR4][R2.64], R0 ;  /* 0x0000000002007986 */ /* 0x001fe2000c101104 */
[----:B------:R-:W-:Y:S05]  /*0120*/  EXIT ;  /* 0x000000000000794d */ /* 0x000fea0003800000 */
.L_x_0:
[----:B------:R-:W-:-:S00]  /*0130*/  BRA `(.L_x_0) ;  /* 0xfffffffc00fc7947 */ /* 0x000fc0000383ffff */
[----:B------:R-:W-:-:S00]  /*0140*/  NOP ;  /* 0x0000000000007918 */ /* 0x000fc00000000000 */
        /* <DEDUP_REMOVED lines=11> */
.L_x_1:


//--------------------- .nv.shared.reserved.0     --------------------------
	.section	.nv.shared.reserved.0,"aw",@nobits
	.weak		__nv_reservedSMEM_offset_0_alias
	.size		__nv_reservedSMEM_offset_0_alias, 0, 64
	.other		__nv_reservedSMEM_offset_0_alias,@"STO_CUDA_RESERVED_SHARED STV_DEFAULT"
__nv_reservedSMEM_offset_0_alias:
	.zero		0
	.zero		64


//--------------------- .nv.constant0._Z22parallel_linear_searchPiiiPb --------------------------
	.section	.nv.constant0._Z22parallel_linear_searchPiiiPb,"a",@progbits
	.sectionflags	@""
	.align	4
.nv.constant0._Z22parallel_linear_searchPiiiPb:
	.zero		920


//--------------------- SYMBOLS --------------------------

	.type		.nv.reservedSmem.offset0,@object
	.size		.nv.reservedSmem.offset0,0x4
